//
// Generated by NVIDIA NVVM Compiler
//
// Compiler Build ID: CL-36424714
// Cuda compilation tools, release 13.0, V13.0.88
// Based on NVVM 20.0.0
//

.version 9.0
.target sm_100
.address_size 64

	// .globl	_Z10initializePfS_S_i

.visible .entry _Z10initializePfS_S_i(
	.param .u64 .ptr .align 1 _Z10initializePfS_S_i_param_0,
	.param .u64 .ptr .align 1 _Z10initializePfS_S_i_param_1,
	.param .u64 .ptr .align 1 _Z10initializePfS_S_i_param_2,
	.param .u32 _Z10initializePfS_S_i_param_3
)
{
	.reg .pred 	%p<10>;
	.reg .b32 	%r<76>;
	.reg .b32 	%f<67>;
	.reg .b64 	%rd<54>;

	ld.param.u64 	%rd7, [_Z10initializePfS_S_i_param_0];
	ld.param.u64 	%rd8, [_Z10initializePfS_S_i_param_1];
	ld.param.u64 	%rd6, [_Z10initializePfS_S_i_param_2];
	ld.param.u32 	%r43, [_Z10initializePfS_S_i_param_3];
	cvta.to.global.u64 	%rd1, %rd8;
	cvta.to.global.u64 	%rd2, %rd7;
	mov.u32 	%r44, %ctaid.x;
	mov.u32 	%r45, %ntid.x;
	mov.u32 	%r46, %tid.x;
	mad.lo.s32 	%r1, %r44, %r45, %r46;
	mov.u32 	%r2, %ctaid.y;
	mov.u32 	%r3, %ntid.y;
	mul.lo.s32 	%r4, %r2, %r3;
	mov.u32 	%r5, %tid.y;
	add.s32 	%r6, %r4, %r5;
	max.s32 	%r47, %r6, %r1;
	setp.ge.s32 	%p1, %r47, %r43;
	@%p1 bra 	$L__BB0_13;
	mul.lo.s32 	%r7, %r43, %r1;
	and.b32  	%r8, %r43, 7;
	setp.lt.u32 	%p2, %r43, 8;
	mov.f32 	%f66, 0f00000000;
	mov.b32 	%r74, 0;
	@%p2 bra 	$L__BB0_4;
	and.b32  	%r74, %r43, 2147483640;
	neg.s32 	%r72, %r74;
	add.s32 	%r49, %r5, %r43;
	add.s32 	%r71, %r49, %r4;
	shl.b32 	%r12, %r43, 3;
	shl.b32 	%r50, %r43, 1;
	add.s32 	%r70, %r6, %r50;
	mad.lo.s32 	%r69, %r43, 3, %r6;
	shl.b32 	%r51, %r43, 2;
	add.s32 	%r68, %r6, %r51;
	mad.lo.s32 	%r67, %r43, 5, %r6;
	mad.lo.s32 	%r66, %r43, 6, %r6;
	mad.lo.s32 	%r65, %r43, 7, %r6;
	mul.wide.u32 	%rd9, %r3, %r2;
	cvt.u64.u32 	%rd10, %r5;
	add.s64 	%rd11, %rd9, %rd10;
	shl.b64 	%rd12, %rd11, 2;
	add.s64 	%rd53, %rd1, %rd12;
	mov.f32 	%f66, 0f00000000;
	mul.wide.u32 	%rd29, %r12, 4;
	mov.u32 	%r64, %r7;
$L__BB0_3:
	.pragma "nounroll";
	mul.wide.s32 	%rd13, %r64, 4;
	add.s64 	%rd14, %rd2, %rd13;
	ld.global.f32 	%f16, [%rd14];
	ld.global.f32 	%f17, [%rd53];
	fma.rn.f32 	%f18, %f16, %f17, %f66;
	ld.global.f32 	%f19, [%rd14+4];
	mul.wide.u32 	%rd15, %r71, 4;
	add.s64 	%rd16, %rd1, %rd15;
	ld.global.f32 	%f20, [%rd16];
	fma.rn.f32 	%f21, %f19, %f20, %f18;
	ld.global.f32 	%f22, [%rd14+8];
	mul.wide.u32 	%rd17, %r70, 4;
	add.s64 	%rd18, %rd1, %rd17;
	ld.global.f32 	%f23, [%rd18];
	fma.rn.f32 	%f24, %f22, %f23, %f21;
	ld.global.f32 	%f25, [%rd14+12];
	mul.wide.u32 	%rd19, %r69, 4;
	add.s64 	%rd20, %rd1, %rd19;
	ld.global.f32 	%f26, [%rd20];
	fma.rn.f32 	%f27, %f25, %f26, %f24;
	ld.global.f32 	%f28, [%rd14+16];
	mul.wide.u32 	%rd21, %r68, 4;
	add.s64 	%rd22, %rd1, %rd21;
	ld.global.f32 	%f29, [%rd22];
	fma.rn.f32 	%f30, %f28, %f29, %f27;
	ld.global.f32 	%f31, [%rd14+20];
	mul.wide.u32 	%rd23, %r67, 4;
	add.s64 	%rd24, %rd1, %rd23;
	ld.global.f32 	%f32, [%rd24];
	fma.rn.f32 	%f33, %f31, %f32, %f30;
	ld.global.f32 	%f34, [%rd14+24];
	mul.wide.u32 	%rd25, %r66, 4;
	add.s64 	%rd26, %rd1, %rd25;
	ld.global.f32 	%f35, [%rd26];
	fma.rn.f32 	%f36, %f34, %f35, %f33;
	ld.global.f32 	%f37, [%rd14+28];
	mul.wide.u32 	%rd27, %r65, 4;
	add.s64 	%rd28, %rd1, %rd27;
	ld.global.f32 	%f38, [%rd28];
	fma.rn.f32 	%f66, %f37, %f38, %f36;
	add.s32 	%r72, %r72, 8;
	add.s32 	%r71, %r71, %r12;
	add.s32 	%r70, %r70, %r12;
	add.s32 	%r69, %r69, %r12;
	add.s32 	%r68, %r68, %r12;
	add.s32 	%r67, %r67, %r12;
	add.s32 	%r66, %r66, %r12;
	add.s32 	%r65, %r65, %r12;
	add.s64 	%rd53, %rd53, %rd29;
	add.s32 	%r64, %r64, 8;
	setp.ne.s32 	%p3, %r72, 0;
	@%p3 bra 	$L__BB0_3;
$L__BB0_4:
	setp.eq.s32 	%p4, %r8, 0;
	@%p4 bra 	$L__BB0_12;
	and.b32  	%r38, %r43, 3;
	setp.lt.u32 	%p5, %r8, 4;
	@%p5 bra 	$L__BB0_7;
	add.s32 	%r52, %r74, %r7;
	mul.wide.s32 	%rd30, %r52, 4;
	add.s64 	%rd31, %rd2, %rd30;
	ld.global.f32 	%f40, [%rd31];
	mad.lo.s32 	%r53, %r74, %r43, %r6;
	mul.wide.u32 	%rd32, %r53, 4;
	add.s64 	%rd33, %rd1, %rd32;
	ld.global.f32 	%f41, [%rd33];
	fma.rn.f32 	%f42, %f40, %f41, %f66;
	ld.global.f32 	%f43, [%rd31+4];
	add.s32 	%r54, %r53, %r43;
	mul.wide.u32 	%rd34, %r54, 4;
	add.s64 	%rd35, %rd1, %rd34;
	ld.global.f32 	%f44, [%rd35];
	fma.rn.f32 	%f45, %f43, %f44, %f42;
	ld.global.f32 	%f46, [%rd31+8];
	add.s32 	%r55, %r54, %r43;
	mul.wide.u32 	%rd36, %r55, 4;
	add.s64 	%rd37, %rd1, %rd36;
	ld.global.f32 	%f47, [%rd37];
	fma.rn.f32 	%f48, %f46, %f47, %f45;
	ld.global.f32 	%f49, [%rd31+12];
	add.s32 	%r56, %r55, %r43;
	mul.wide.u32 	%rd38, %r56, 4;
	add.s64 	%rd39, %rd1, %rd38;
	ld.global.f32 	%f50, [%rd39];
	fma.rn.f32 	%f66, %f49, %f50, %f48;
	add.s32 	%r74, %r74, 4;
$L__BB0_7:
	setp.eq.s32 	%p6, %r38, 0;
	@%p6 bra 	$L__BB0_12;
	setp.eq.s32 	%p7, %r38, 1;
	@%p7 bra 	$L__BB0_10;
	add.s32 	%r57, %r74, %r7;
	mul.wide.s32 	%rd40, %r57, 4;
	add.s64 	%rd41, %rd2, %rd40;
	ld.global.f32 	%f52, [%rd41];
	mad.lo.s32 	%r58, %r74, %r43, %r6;
	mul.wide.u32 	%rd42, %r58, 4;
	add.s64 	%rd43, %rd1, %rd42;
	ld.global.f32 	%f53, [%rd43];
	fma.rn.f32 	%f54, %f52, %f53, %f66;
	ld.global.f32 	%f55, [%rd41+4];
	add.s32 	%r59, %r58, %r43;
	mul.wide.u32 	%rd44, %r59, 4;
	add.s64 	%rd45, %rd1, %rd44;
	ld.global.f32 	%f56, [%rd45];
	fma.rn.f32 	%f66, %f55, %f56, %f54;
	add.s32 	%r74, %r74, 2;
$L__BB0_10:
	and.b32  	%r60, %r43, 1;
	setp.eq.b32 	%p8, %r60, 1;
	not.pred 	%p9, %p8;
	@%p9 bra 	$L__BB0_12;
	add.s32 	%r61, %r74, %r7;
	mul.wide.s32 	%rd46, %r61, 4;
	add.s64 	%rd47, %rd2, %rd46;
	ld.global.f32 	%f57, [%rd47];
	mad.lo.s32 	%r62, %r74, %r43, %r6;
	mul.wide.u32 	%rd48, %r62, 4;
	add.s64 	%rd49, %rd1, %rd48;
	ld.global.f32 	%f58, [%rd49];
	fma.rn.f32 	%f66, %f57, %f58, %f66;
$L__BB0_12:
	add.s32 	%r63, %r7, %r6;
	cvta.to.global.u64 	%rd50, %rd6;
	mul.wide.s32 	%rd51, %r63, 4;
	add.s64 	%rd52, %rd50, %rd51;
	st.global.f32 	[%rd52], %f66;
$L__BB0_13:
	ret;

}


// ===== COMPILED SASS (sm_100) =====

	.target	sm_100

	.elftype	@"ET_EXEC"


//--------------------- .note.nv.tkinfo           --------------------------
	.section	.note.nv.tkinfo,"",@"SHT_NOTE"
	.sectionflags	@"SHF_NOTE_NV_TKINFO"
	.tkinfo
        /*0018*/ 	.word	0x00000002
        /*0030*/ 	.string	""
        /*0030*/ 	.string	"ptxas"
        /*0030*/ 	.string	"Cuda compilation tools, release 13.0, V13.0.88"
        /*0030*/ 	.string	"Build cuda_13.0.r13.0/compiler.36424714_0"
        /*0030*/ 	.string	"-arch sm_100 -m 64 "



//--------------------- .note.nv.cuinfo           --------------------------
	.section	.note.nv.cuinfo,"",@"SHT_NOTE"
	.sectionflags	@"SHF_NOTE_NV_CUINFO"
        /*0018*/ 	.short	0x0002
        /*001a*/ 	.short	0x0064
        /*001c*/ 	.short	0x0082
	.zero		2


//--------------------- .nv.info                  --------------------------
	.section	.nv.info,"",@"SHT_CUDA_INFO"
	.align	4


	//----- nvinfo : EIATTR_REGCOUNT
	.align		4
        /*0000*/ 	.byte	0x04, 0x2f
        /*0002*/ 	.short	(.L_1 - .L_0)
	.align		4
.L_0:
        /*0004*/ 	.word	index@(_Z10initializePfS_S_i)
        /*0008*/ 	.word	0x00000020


	//----- nvinfo : EIATTR_FRAME_SIZE
	.align		4
.L_1:
        /*000c*/ 	.byte	0x04, 0x11
        /*000e*/ 	.short	(.L_3 - .L_2)
	.align		4
.L_2:
        /*0010*/ 	.word	index@(_Z10initializePfS_S_i)
        /*0014*/ 	.word	0x00000000


	//----- nvinfo : EIATTR_MIN_STACK_SIZE
	.align		4
.L_3:
        /*0018*/ 	.byte	0x04, 0x12
        /*001a*/ 	.short	(.L_5 - .L_4)
	.align		4
.L_4:
        /*001c*/ 	.word	index@(_Z10initializePfS_S_i)
        /*0020*/ 	.word	0x00000000
.L_5:


//--------------------- .nv.compat                --------------------------
	.section	.nv.compat,"",@"SHT_CUDA_COMPAT_INFO"
	.align	4
        /*0000*/ 	.byte	0x02, 0x09, 0x00, 0x00, 0x02, 0x02, 0x01, 0x00, 0x02, 0x05, 0x05, 0x00, 0x03, 0x07, 0x01, 0x01
        /*0010*/ 	.byte	0x02, 0x03, 0x00, 0x00, 0x02, 0x06, 0x01, 0x00, 0x04, 0x0b, 0x08, 0x00, 0x09, 0x00, 0x00, 0x00
        /*0020*/ 	.byte	0x00, 0x00, 0x00, 0x00


//--------------------- .nv.info._Z10initializePfS_S_i --------------------------
	.section	.nv.info._Z10initializePfS_S_i,"",@"SHT_CUDA_INFO"
	.sectionflags	@""
	.align	4


	//----- nvinfo : EIATTR_CUDA_API_VERSION
	.align		4
        /*0000*/ 	.byte	0x04, 0x37
        /*0002*/ 	.short	(.L_7 - .L_6)
.L_6:
        /*0004*/ 	.word	0x00000082


	//----- nvinfo : EIATTR_KPARAM_INFO
	.align		4
.L_7:
        /*0008*/ 	.byte	0x04, 0x17
        /*000a*/ 	.short	(.L_9 - .L_8)
.L_8:
        /*000c*/ 	.word	0x00000000
        /*0010*/ 	.short	0x0003
        /*0012*/ 	.short	0x0018
        /*0014*/ 	.byte	0x00, 0xf0, 0x11, 0x00


	//----- nvinfo : EIATTR_KPARAM_INFO
	.align		4
.L_9:
        /*0018*/ 	.byte	0x04, 0x17
        /*001a*/ 	.short	(.L_11 - .L_10)
.L_10:
        /*001c*/ 	.word	0x00000000
        /*0020*/ 	.short	0x0002
        /*0022*/ 	.short	0x0010
        /*0024*/ 	.byte	0x00, 0xf5, 0x21, 0x00


	//----- nvinfo : EIATTR_KPARAM_INFO
	.align		4
.L_11:
        /*0028*/ 	.byte	0x04, 0x17
        /*002a*/ 	.short	(.L_13 - .L_12)
.L_12:
        /*002c*/ 	.word	0x00000000
        /*0030*/ 	.short	0x0001
        /*0032*/ 	.short	0x0008
        /*0034*/ 	.byte	0x00, 0xf5, 0x21, 0x00


	//----- nvinfo : EIATTR_KPARAM_INFO
	.align		4
.L_13:
        /*0038*/ 	.byte	0x04, 0x17
        /*003a*/ 	.short	(.L_15 - .L_14)
.L_14:
        /*003c*/ 	.word	0x00000000
        /*0040*/ 	.short	0x0000
        /*0042*/ 	.short	0x0000
        /*0044*/ 	.byte	0x00, 0xf5, 0x21, 0x00


	//----- nvinfo : EIATTR_SPARSE_MMA_MASK
	.align		4
.L_15:
        /*0048*/ 	.byte	0x03, 0x50
        /*004a*/ 	.short	0x0000


	//----- nvinfo : EIATTR_MAXREG_COUNT
	.align		4
        /*004c*/ 	.byte	0x03, 0x1b
        /*004e*/ 	.short	0x00ff


	//----- nvinfo : EIATTR_MERCURY_ISA_VERSION
	.align		4
        /*0050*/ 	.byte	0x03, 0x5f
        /*0052*/ 	.short	0x0101


	//----- nvinfo : EIATTR_VRC_CTA_INIT_COUNT
	.align		4
        /*0054*/ 	.byte	0x02, 0x4a
	.zero		1
	.zero		1


	//----- nvinfo : EIATTR_EXIT_INSTR_OFFSETS
	.align		4
        /*0058*/ 	.byte	0x04, 0x1c
        /*005a*/ 	.short	(.L_17 - .L_16)


	//   ....[0]....
.L_16:
        /*005c*/ 	.word	0x000000d0


	//   ....[1]....
        /*0060*/ 	.word	0x00000930


	//----- nvinfo : EIATTR_CBANK_PARAM_SIZE
	.align		4
.L_17:
        /*0064*/ 	.byte	0x03, 0x19
        /*0066*/ 	.short	0x001c


	//----- nvinfo : EIATTR_PARAM_CBANK
	.align		4
        /*0068*/ 	.byte	0x04, 0x0a
        /*006a*/ 	.short	(.L_19 - .L_18)
	.align		4
.L_18:
        /*006c*/ 	.word	index@(.nv.constant0._Z10initializePfS_S_i)
        /*0070*/ 	.short	0x0380
        /*0072*/ 	.short	0x001c


	//----- nvinfo : EIATTR_SW_WAR
	.align		4
.L_19:
        /*0074*/ 	.byte	0x04, 0x36
        /*0076*/ 	.short	(.L_21 - .L_20)
.L_20:
        /*0078*/ 	.word	0x00000008
.L_21:


//--------------------- .nv.callgraph             --------------------------
	.section	.nv.callgraph,"",@"SHT_CUDA_CALLGRAPH"
	.align	4
	.sectionentsize	8
	.align		4
        /*0000*/ 	.word	0x00000000
	.align		4
        /*0004*/ 	.word	0xffffffff
	.align		4
        /*0008*/ 	.word	0x00000000
	.align		4
        /*000c*/ 	.word	0xfffffffe
	.align		4
        /*0010*/ 	.word	0x00000000
	.align		4
        /*0014*/ 	.word	0xfffffffd
	.align		4
        /*0018*/ 	.word	0x00000000
	.align		4
        /*001c*/ 	.word	0xfffffffc


//--------------------- .text._Z10initializePfS_S_i --------------------------
	.section	.text._Z10initializePfS_S_i,"ax",@progbits
	.align	128
        .global         _Z10initializePfS_S_i
        .type           _Z10initializePfS_S_i,@function
        .size           _Z10initializePfS_S_i,(.L_x_5 - _Z10initializePfS_S_i)
        .other          _Z10initializePfS_S_i,@"STO_CUDA_ENTRY STV_DEFAULT"
_Z10initializePfS_S_i:
.text._Z10initializePfS_S_i:
[----:B------:R-:W-:Y:S01]  /*0000*/  LDC R1, c[0x0][0x37c] ;  /* 0x0000df00ff017b82 */ /* 0x000fe20000000800 */
[----:B------:R-:W0:Y:S07]  /*0010*/  S2R R3, SR_TID.X ;  /* 0x0000000000037919 */ /* 0x000e2e0000002100 */
[----:B------:R-:W0:Y:S01]  /*0020*/  LDC R4, c[0x0][0x360] ;  /* 0x0000d800ff047b82 */ /* 0x000e220000000800 */
[----:B------:R-:W1:Y:S07]  /*0030*/  S2R R26, SR_TID.Y ;  /* 0x00000000001a7919 */ /* 0x000e6e0000002200 */
[----:B------:R-:W2:Y:S08]  /*0040*/  S2UR UR5, SR_CTAID.Y ;  /* 0x00000000000579c3 */ /* 0x000eb00000002600 */
[----:B------:R-:W2:Y:S08]  /*0050*/  LDC R9, c[0x0][0x364] ;  /* 0x0000d900ff097b82 */ /* 0x000eb00000000800 */
[----:B------:R-:W0:Y:S08]  /*0060*/  S2UR UR4, SR_CTAID.X ;  /* 0x00000000000479c3 */ /* 0x000e300000002500 */
[----:B------:R-:W3:Y:S01]  /*0070*/  LDC R0, c[0x0][0x398] ;  /* 0x0000e600ff007b82 */ /* 0x000ee20000000800 */
[----:B--2---:R-:W-:-:S02]  /*0080*/  IMAD R5, R9, UR5, RZ ;  /* 0x0000000509057c24 */ /* 0x004fc4000f8e02ff */
[----:B0-----:R-:W-:-:S03]  /*0090*/  IMAD R4, R4, UR4, R3 ;  /* 0x0000000404047c24 */ /* 0x001fc6000f8e0203 */
[----:B-1----:R-:W-:-:S04]  /*00a0*/  IADD3 R3, PT, PT, R5, R26, RZ ;  /* 0x0000001a05037210 */ /* 0x002fc80007ffe0ff */
[----:B------:R-:W-:-:S04]  /*00b0*/  VIMNMX R7, PT, PT, R4, R3, !PT ;  /* 0x0000000304077248 */ /* 0x000fc80007fe0100 */
[----:B---3--:R-:W-:-:S13]  /*00c0*/  ISETP.GE.AND P0, PT, R7, R0, PT ;  /* 0x000000000700720c */ /* 0x008fda0003f06270 */
[----:B------:R-:W-:Y:S05]  /*00d0*/  @P0 EXIT ;  /* 0x000000000000094d */ /* 0x000fea0003800000 */
[C---:B------:R-:W-:Y:S01]  /*00e0*/  ISETP.GE.U32.AND P1, PT, R0.reuse, 0x8, PT ;  /* 0x000000080000780c */ /* 0x040fe20003f26070 */
[----:B------:R-:W0:Y:S01]  /*00f0*/  LDCU.64 UR6, c[0x0][0x358] ;  /* 0x00006b00ff0677ac */ /* 0x000e220008000a00 */
[----:B------:R-:W-:Y:S01]  /*0100*/  LOP3.LUT R2, R0, 0x7, RZ, 0xc0, !PT ;  /* 0x0000000700027812 */ /* 0x000fe200078ec0ff */
[----:B------:R-:W-:Y:S02]  /*0110*/  HFMA2 R29, -RZ, RZ, 0, 0 ;  /* 0x00000000ff1d7431 */ /* 0x000fe400000001ff */
[----:B------:R-:W-:Y:S01]  /*0120*/  IMAD R4, R4, R0, RZ ;  /* 0x0000000004047224 */ /* 0x000fe200078e02ff */
[----:B------:R-:W-:Y:S02]  /*0130*/  MOV R7, RZ ;  /* 0x000000ff00077202 */ /* 0x000fe40000000f00 */
[----:B------:R-:W-:-:S05]  /*0140*/  ISETP.NE.AND P0, PT, R2, RZ, PT ;  /* 0x000000ff0200720c */ /* 0x000fca0003f05270 */
[----:B------:R-:W-:Y:S08]  /*0150*/  @!P1 BRA `(.L_x_0) ;  /* 0x0000000000fc9947 */ /* 0x000ff00003800000 */
[----:B------:R-:W1:Y:S01]  /*0160*/  LDCU.64 UR8, c[0x0][0x388] ;  /* 0x00007100ff0877ac */ /* 0x000e620008000a00 */
[----:B------:R-:W-:Y:S01]  /*0170*/  MOV R27, RZ ;  /* 0x000000ff001b7202 */ /* 0x000fe20000000f00 */
[C-C-:B------:R-:W-:Y:S01]  /*0180*/  IMAD R10, R0.reuse, 0x3, R3.reuse ;  /* 0x00000003000a7824 */ /* 0x140fe200078e0203 */
[C---:B------:R-:W-:Y:S01]  /*0190*/  LOP3.LUT R7, R0.reuse, 0x7ffffff8, RZ, 0xc0, !PT ;  /* 0x7ffffff800077812 */ /* 0x040fe200078ec0ff */
[C---:B------:R-:W-:Y:S01]  /*01a0*/  IMAD R22, R0.reuse, 0x5, R3 ;  /* 0x0000000500167824 */ /* 0x040fe200078e0203 */
[CC--:B------:R-:W-:Y:S01]  /*01b0*/  LEA R6, R0.reuse, R3.reuse, 0x1 ;  /* 0x0000000300067211 */ /* 0x0c0fe200078e08ff */
[----:B------:R-:W-:Y:S01]  /*01c0*/  IMAD.WIDE.U32 R8, R9, UR5, R26 ;  /* 0x0000000509087c25 */ /* 0x000fe2000f8e001a */
[----:B------:R-:W-:Y:S02]  /*01d0*/  IADD3 R26, PT, PT, R5, R0, R26 ;  /* 0x00000000051a7210 */ /* 0x000fe40007ffe01a */
[C---:B------:R-:W-:Y:S01]  /*01e0*/  LEA R11, R0.reuse, R3, 0x2 ;  /* 0x00000003000b7211 */ /* 0x040fe200078e10ff */
[C-C-:B------:R-:W-:Y:S01]  /*01f0*/  IMAD R23, R0.reuse, 0x6, R3.reuse ;  /* 0x0000000600177824 */ /* 0x140fe200078e0203 */
[----:B------:R-:W-:Y:S01]  /*0200*/  MOV R29, RZ ;  /* 0x000000ff001d7202 */ /* 0x000fe20000000f00 */
[----:B------:R-:W-:Y:S01]  /*0210*/  IMAD R24, R0, 0x7, R3 ;  /* 0x0000000700187824 */ /* 0x000fe200078e0203 */
[----:B------:R-:W-:-:S02]  /*0220*/  MOV R5, R4 ;  /* 0x0000000400057202 */ /* 0x000fc40000000f00 */
[----:B-1----:R-:W-:-:S04]  /*0230*/  LEA R14, P1, R8, UR8, 0x2 ;  /* 0x00000008080e7c11 */ /* 0x002fc8000f8210ff */
[----:B------:R-:W-:Y:S02]  /*0240*/  LEA.HI.X R15, R8, UR9, R9, 0x2, P1 ;  /* 0x00000009080f7c11 */ /* 0x000fe400088f1409 */
[----:B------:R-:W-:Y:S02]  /*0250*/  SHF.L.U32 R9, R0, 0x3, RZ ;  /* 0x0000000300097819 */ /* 0x000fe400000006ff */
[----:B------:R-:W-:-:S07]  /*0260*/  IADD3 R8, PT, PT, -R7, RZ, RZ ;  /* 0x000000ff07087210 */ /* 0x000fce0007ffe1ff */
.L_x_1:
[----:B------:R-:W1:Y:S01]  /*0270*/  LDC.64 R12, c[0x0][0x380] ;  /* 0x0000e000ff0c7b82 */ /* 0x000e620000000a00 */
[----:B0-----:R-:W2:Y:S07]  /*0280*/  LDG.E R21, desc[UR6][R14.64] ;  /* 0x000000060e157981 */ /* 0x001eae000c1e1900 */
[----:B------:R-:W0:Y:S01]  /*0290*/  LDC.64 R16, c[0x0][0x388] ;  /* 0x0000e200ff107b82 */ /* 0x000e220000000a00 */
[----:B-1----:R-:W-:-:S05]  /*02a0*/  IMAD.WIDE R12, R5, 0x4, R12 ;  /* 0x00000004050c7825 */ /* 0x002fca00078e020c */
[----:B------:R-:W2:Y:S01]  /*02b0*/  LDG.E R20, desc[UR6][R12.64] ;  /* 0x000000060c147981 */ /* 0x000ea2000c1e1900 */
[----:B0-----:R-:W-:-:S03]  /*02c0*/  IMAD.WIDE.U32 R18, R26, 0x4, R16 ;  /* 0x000000041a127825 */ /* 0x001fc600078e0010 */
[----:B------:R-:W3:Y:S04]  /*02d0*/  LDG.E R27, desc[UR6][R12.64+0x8] ;  /* 0x000008060c1b7981 */ /* 0x000ee8000c1e1900 */
[----:B------:R-:W4:Y:S01]  /*02e0*/  LDG.E R18, desc[UR6][R18.64] ;  /* 0x0000000612127981 */ /* 0x000f22000c1e1900 */
[----:B--2---:R-:W-:Y:S01]  /*02f0*/  FFMA R20, R20, R21, R29 ;  /* 0x0000001514147223 */ /* 0x004fe2000000001d */
[----:B------:R-:W-:Y:S02]  /*0300*/  IMAD.WIDE.U32 R28, R6, 0x4, R16 ;  /* 0x00000004061c7825 */ /* 0x000fe400078e0010 */
[----:B------:R-:W4:Y:S04]  /*0310*/  LDG.E R21, desc[UR6][R12.64+0x4] ;  /* 0x000004060c157981 */ /* 0x000f28000c1e1900 */
[----:B------:R-:W3:Y:S04]  /*0320*/  LDG.E R28, desc[UR6][R28.64] ;  /* 0x000000061c1c7981 */ /* 0x000ee8000c1e1900 */
[----:B------:R-:W2:Y:S01]  /*0330*/  LDG.E R29, desc[UR6][R12.64+0x1c] ;  /* 0x00001c060c1d7981 */ /* 0x000ea2000c1e1900 */
[----:B----4-:R-:W-:Y:S01]  /*0340*/  FFMA R25, R21, R18, R20 ;  /* 0x0000001215197223 */ /* 0x010fe20000000014 */
[----:B------:R-:W-:-:S04]  /*0350*/  IMAD.WIDE.U32 R20, R10, 0x4, R16 ;  /* 0x000000040a147825 */ /* 0x000fc800078e0010 */
[----:B------:R-:W-:-:S04]  /*0360*/  IMAD.WIDE.U32 R18, R11, 0x4, R16 ;  /* 0x000000040b127825 */ /* 0x000fc800078e0010 */
[----:B---3--:R-:W-:Y:S01]  /*0370*/  FFMA R25, R27, R28, R25 ;  /* 0x0000001c1b197223 */ /* 0x008fe20000000019 */
[----:B------:R-:W3:Y:S04]  /*0380*/  LDG.E R20, desc[UR6][R20.64] ;  /* 0x0000000614147981 */ /* 0x000ee8000c1e1900 */
[----:B------:R-:W3:Y:S04]  /*0390*/  LDG.E R27, desc[UR6][R12.64+0xc] ;  /* 0x00000c060c1b7981 */ /* 0x000ee8000c1e1900 */
[----:B------:R-:W4:Y:S04]  /*03a0*/  LDG.E R19, desc[UR6][R18.64] ;  /* 0x0000000612137981 */ /* 0x000f28000c1e1900 */
[----:B------:R-:W5:Y:S04]  /*03b0*/  LDG.E R28, desc[UR6][R12.64+0x14] ;  /* 0x000014060c1c7981 */ /* 0x000f68000c1e1900 */
[----:B------:R-:W4:Y:S01]  /*03c0*/  LDG.E R18, desc[UR6][R12.64+0x10] ;  /* 0x000010060c127981 */ /* 0x000f22000c1e1900 */
[----:B---3--:R-:W-:Y:S01]  /*03d0*/  FFMA R25, R27, R20, R25 ;  /* 0x000000141b197223 */ /* 0x008fe20000000019 */
[----:B------:R-:W-:-:S02]  /*03e0*/  IMAD.WIDE.U32 R20, R23, 0x4, R16 ;  /* 0x0000000417147825 */ /* 0x000fc400078e0010 */
[----:B------:R-:W3:Y:S04]  /*03f0*/  LDG.E R27, desc[UR6][R12.64+0x18] ;  /* 0x000018060c1b7981 */ /* 0x000ee8000c1e1900 */
[----:B------:R-:W3:Y:S01]  /*0400*/  LDG.E R20, desc[UR6][R20.64] ;  /* 0x0000000614147981 */ /* 0x000ee2000c1e1900 */
[----:B----4-:R-:W-:Y:S01]  /*0410*/  FFMA R25, R18, R19, R25 ;  /* 0x0000001312197223 */ /* 0x010fe20000000019 */
[----:B------:R-:W-:-:S04]  /*0420*/  IMAD.WIDE.U32 R18, R22, 0x4, R16 ;  /* 0x0000000416127825 */ /* 0x000fc800078e0010 */
[----:B------:R-:W-:Y:S02]  /*0430*/  IMAD.WIDE.U32 R16, R24, 0x4, R16 ;  /* 0x0000000418107825 */ /* 0x000fe400078e0010 */
[----:B------:R-:W5:Y:S04]  /*0440*/  LDG.E R18, desc[UR6][R18.64] ;  /* 0x0000000612127981 */ /* 0x000f68000c1e1900 */
[----:B------:R-:W2:Y:S01]  /*0450*/  LDG.E R16, desc[UR6][R16.64] ;  /* 0x0000000610107981 */ /* 0x000ea2000c1e1900 */
[----:B------:R-:W-:-:S04]  /*0460*/  IADD3 R8, PT, PT, R8, 0x8, RZ ;  /* 0x0000000808087810 */ /* 0x000fc80007ffe0ff */
[----:B------:R-:W-:Y:S01]  /*0470*/  ISETP.NE.AND P1, PT, R8, RZ, PT ;  /* 0x000000ff0800720c */ /* 0x000fe20003f25270 */
[----:B------:R-:W-:Y:S01]  /*0480*/  IMAD.WIDE.U32 R14, R9, 0x4, R14 ;  /* 0x00000004090e7825 */ /* 0x000fe200078e000e */
[----:B------:R-:W-:Y:S02]  /*0490*/  IADD3 R5, PT, PT, R5, 0x8, RZ ;  /* 0x0000000805057810 */ /* 0x000fe40007ffe0ff */
[C---:B------:R-:W-:Y:S02]  /*04a0*/  IADD3 R26, PT, PT, R9.reuse, R26, RZ ;  /* 0x0000001a091a7210 */ /* 0x040fe40007ffe0ff */
[C---:B------:R-:W-:Y:S02]  /*04b0*/  IADD3 R6, PT, PT, R9.reuse, R6, RZ ;  /* 0x0000000609067210 */ /* 0x040fe40007ffe0ff */
[C---:B------:R-:W-:Y:S02]  /*04c0*/  IADD3 R10, PT, PT, R9.reuse, R10, RZ ;  /* 0x0000000a090a7210 */ /* 0x040fe40007ffe0ff */
[----:B------:R-:W-:-:S02]  /*04d0*/  IADD3 R11, PT, PT, R9, R11, RZ ;  /* 0x0000000b090b7210 */ /* 0x000fc40007ffe0ff */
[C---:B------:R-:W-:Y:S02]  /*04e0*/  IADD3 R22, PT, PT, R9.reuse, R22, RZ ;  /* 0x0000001609167210 */ /* 0x040fe40007ffe0ff */
[C---:B------:R-:W-:Y:S02]  /*04f0*/  IADD3 R23, PT, PT, R9.reuse, R23, RZ ;  /* 0x0000001709177210 */ /* 0x040fe40007ffe0ff */
[----:B------:R-:W-:Y:S01]  /*0500*/  IADD3 R24, PT, PT, R9, R24, RZ ;  /* 0x0000001809187210 */ /* 0x000fe20007ffe0ff */
[----:B-----5:R-:W-:-:S04]  /*0510*/  FFMA R28, R28, R18, R25 ;  /* 0x000000121c1c7223 */ /* 0x020fc80000000019 */
[----:B---3--:R-:W-:-:S04]  /*0520*/  FFMA R28, R27, R20, R28 ;  /* 0x000000141b1c7223 */ /* 0x008fc8000000001c */
[----:B--2---:R-:W-:Y:S01]  /*0530*/  FFMA R29, R29, R16, R28 ;  /* 0x000000101d1d7223 */ /* 0x004fe2000000001c */
[----:B------:R-:W-:Y:S06]  /*0540*/  @P1 BRA `(.L_x_1) ;  /* 0xfffffffc00481947 */ /* 0x000fec000383ffff */
.L_x_0:
[----:B------:R-:W-:Y:S05]  /*0550*/  @!P0 BRA `(.L_x_2) ;  /* 0x0000000000e48947 */ /* 0x000fea0003800000 */
[----:B------:R-:W-:Y:S02]  /*0560*/  ISETP.GE.U32.AND P0, PT, R2, 0x4, PT ;  /* 0x000000040200780c */ /* 0x000fe40003f06070 */
[----:B------:R-:W-:-:S04]  /*0570*/  LOP3.LUT R6, R0, 0x3, RZ, 0xc0, !PT ;  /* 0x0000000300067812 */ /* 0x000fc800078ec0ff */
[----:B------:R-:W-:-:S07]  /*0580*/  ISETP.NE.AND P1, PT, R6, RZ, PT ;  /* 0x000000ff0600720c */ /* 0x000fce0003f25270 */
[----:B------:R-:W-:Y:S06]  /*0590*/  @!P0 BRA `(.L_x_3) ;  /* 0x0000000000648947 */ /* 0x000fec0003800000 */
[----:B------:R-:W1:Y:S01]  /*05a0*/  LDC.64 R8, c[0x0][0x388] ;  /* 0x0000e200ff087b82 */ /* 0x000e620000000a00 */
[----:B------:R-:W-:Y:S01]  /*05b0*/  IMAD R17, R7, R0, R3 ;  /* 0x0000000007117224 */ /* 0x000fe200078e0203 */
[----:B------:R-:W-:-:S04]  /*05c0*/  IADD3 R5, PT, PT, R4, R7, RZ ;  /* 0x0000000704057210 */ /* 0x000fc80007ffe0ff */
[C---:B------:R-:W-:Y:S02]  /*05d0*/  IADD3 R15, PT, PT, R17.reuse, R0, RZ ;  /* 0x00000000110f7210 */ /* 0x040fe40007ffe0ff */
[----:B------:R-:W2:Y:S01]  /*05e0*/  LDC.64 R10, c[0x0][0x380] ;  /* 0x0000e000ff0a7b82 */ /* 0x000ea20000000a00 */
[----:B-1----:R-:W-:-:S06]  /*05f0*/  IMAD.WIDE.U32 R16, R17, 0x4, R8 ;  /* 0x0000000411107825 */ /* 0x002fcc00078e0008 */
[----:B0-----:R-:W3:Y:S01]  /*0600*/  LDG.E R16, desc[UR6][R16.64] ;  /* 0x0000000610107981 */ /* 0x001ee2000c1e1900 */
[----:B--2---:R-:W-:Y:S01]  /*0610*/  IMAD.WIDE R10, R5, 0x4, R10 ;  /* 0x00000004050a7825 */ /* 0x004fe200078e020a */
[----:B------:R-:W-:-:S03]  /*0620*/  IADD3 R5, PT, PT, R15, R0, RZ ;  /* 0x000000000f057210 */ /* 0x000fc60007ffe0ff */
[--C-:B------:R-:W-:Y:S01]  /*0630*/  IMAD.WIDE.U32 R14, R15, 0x4, R8.reuse ;  /* 0x000000040f0e7825 */ /* 0x100fe200078e0008 */
[----:B------:R-:W3:Y:S01]  /*0640*/  LDG.E R2, desc[UR6][R10.64] ;  /* 0x000000060a027981 */ /* 0x000ee2000c1e1900 */
[C---:B------:R-:W-:Y:S02]  /*0650*/  IADD3 R19, PT, PT, R5.reuse, R0, RZ ;  /* 0x0000000005137210 */ /* 0x040fe40007ffe0ff */
[--C-:B------:R-:W-:Y:S01]  /*0660*/  IMAD.WIDE.U32 R12, R5, 0x4, R8.reuse ;  /* 0x00000004050c7825 */ /* 0x100fe200078e0008 */
[----:B------:R-:W2:Y:S04]  /*0670*/  LDG.E R21, desc[UR6][R10.64+0xc] ;  /* 0x00000c060a157981 */ /* 0x000ea8000c1e1900 */
[----:B------:R-:W4:Y:S01]  /*0680*/  LDG.E R14, desc[UR6][R14.64] ;  /* 0x000000060e0e7981 */ /* 0x000f22000c1e1900 */
[----:B------:R-:W-:-:S03]  /*0690*/  IMAD.WIDE.U32 R8, R19, 0x4, R8 ;  /* 0x0000000413087825 */ /* 0x000fc600078e0008 */
[----:B------:R-:W4:Y:S04]  /*06a0*/  LDG.E R5, desc[UR6][R10.64+0x4] ;  /* 0x000004060a057981 */ /* 0x000f28000c1e1900 */
[----:B------:R-:W5:Y:S04]  /*06b0*/  LDG.E R12, desc[UR6][R12.64] ;  /* 0x000000060c0c7981 */ /* 0x000f68000c1e1900 */
[----:B------:R-:W5:Y:S04]  /*06c0*/  LDG.E R19, desc[UR6][R10.64+0x8] ;  /* 0x000008060a137981 */ /* 0x000f68000c1e1900 */
[----:B------:R-:W2:Y:S01]  /*06d0*/  LDG.E R8, desc[UR6][R8.64] ;  /* 0x0000000608087981 */ /* 0x000ea2000c1e1900 */
[----:B------:R-:W-:Y:S01]  /*06e0*/  IADD3 R7, PT, PT, R7, 0x4, RZ ;  /* 0x0000000407077810 */ /* 0x000fe20007ffe0ff */
[----:B---3--:R-:W-:-:S04]  /*06f0*/  FFMA R2, R2, R16, R29 ;  /* 0x0000001002027223 */ /* 0x008fc8000000001d */
[----:B----4-:R-:W-:-:S04]  /*0700*/  FFMA R2, R5, R14, R2 ;  /* 0x0000000e05027223 */ /* 0x010fc80000000002 */
[----:B-----5:R-:W-:-:S04]  /*0710*/  FFMA R2, R19, R12, R2 ;  /* 0x0000000c13027223 */ /* 0x020fc80000000002 */
[----:B--2---:R-:W-:-:S07]  /*0720*/  FFMA R29, R21, R8, R2 ;  /* 0x00000008151d7223 */ /* 0x004fce0000000002 */
.L_x_3:
[----:B------:R-:W-:Y:S05]  /*0730*/  @!P1 BRA `(.L_x_2) ;  /* 0x00000000006c9947 */ /* 0x000fea0003800000 */
[----:B------:R-:W1:Y:S01]  /*0740*/  LDC.64 R16, c[0x0][0x388] ;  /* 0x0000e200ff107b82 */ /* 0x000e620000000a00 */
[----:B------:R-:W-:Y:S02]  /*0750*/  ISETP.NE.AND P0, PT, R6, 0x1, PT ;  /* 0x000000010600780c */ /* 0x000fe40003f05270 */
[----:B------:R-:W-:-:S04]  /*0760*/  LOP3.LUT R2, R0, 0x1, RZ, 0xc0, !PT ;  /* 0x0000000100027812 */ /* 0x000fc800078ec0ff */
[----:B------:R-:W-:Y:S01]  /*0770*/  ISETP.NE.U32.AND P1, PT, R2, 0x1, PT ;  /* 0x000000010200780c */ /* 0x000fe20003f25070 */
[----:B------:R-:W2:Y:S06]  /*0780*/  LDC.64 R8, c[0x0][0x380] ;  /* 0x0000e000ff087b82 */ /* 0x000eac0000000a00 */
[C---:B------:R-:W-:Y:S01]  /*0790*/  @P0 IMAD R15, R7.reuse, R0, R3 ;  /* 0x00000000070f0224 */ /* 0x040fe200078e0203 */
[----:B------:R-:W-:Y:S01]  /*07a0*/  @P0 IADD3 R5, PT, PT, R4, R7, RZ ;  /* 0x0000000704050210 */ /* 0x000fe20007ffe0ff */
[----:B------:R-:W3:Y:S01]  /*07b0*/  LDC.64 R12, c[0x0][0x380] ;  /* 0x0000e000ff0c7b82 */ /* 0x000ee20000000a00 */
[----:B------:R-:W-:-:S02]  /*07c0*/  @P0 IADD3 R7, PT, PT, R7, 0x2, RZ ;  /* 0x0000000207070810 */ /* 0x000fc40007ffe0ff */
[----:B------:R-:W-:-:S05]  /*07d0*/  @P0 IADD3 R19, PT, PT, R15, R0, RZ ;  /* 0x000000000f130210 */ /* 0x000fca0007ffe0ff */
[----:B------:R-:W4:Y:S01]  /*07e0*/  LDC.64 R10, c[0x0][0x388] ;  /* 0x0000e200ff0a7b82 */ /* 0x000f220000000a00 */
[----:B-1----:R-:W-:-:S04]  /*07f0*/  @P0 IMAD.WIDE.U32 R14, R15, 0x4, R16 ;  /* 0x000000040f0e0825 */ /* 0x002fc800078e0010 */
[----:B------:R-:W-:Y:S02]  /*0800*/  @P0 IMAD.WIDE.U32 R16, R19, 0x4, R16 ;  /* 0x0000000413100825 */ /* 0x000fe400078e0010 */
[----:B0-----:R-:W5:Y:S02]  /*0810*/  @P0 LDG.E R14, desc[UR6][R14.64] ;  /* 0x000000060e0e0981 */ /* 0x001f64000c1e1900 */
[----:B--2---:R-:W-:Y:S01]  /*0820*/  @P0 IMAD.WIDE R8, R5, 0x4, R8 ;  /* 0x0000000405080825 */ /* 0x004fe200078e0208 */
[----:B------:R-:W-:Y:S01]  /*0830*/  @!P1 IADD3 R5, PT, PT, R4, R7, RZ ;  /* 0x0000000704059210 */ /* 0x000fe20007ffe0ff */
[----:B------:R-:W2:Y:S02]  /*0840*/  @P0 LDG.E R16, desc[UR6][R16.64] ;  /* 0x0000000610100981 */ /* 0x000ea4000c1e1900 */
[----:B------:R-:W-:Y:S02]  /*0850*/  @!P1 IMAD R7, R7, R0, R3 ;  /* 0x0000000007079224 */ /* 0x000fe400078e0203 */
[----:B------:R-:W5:Y:S01]  /*0860*/  @P0 LDG.E R0, desc[UR6][R8.64] ;  /* 0x0000000608000981 */ /* 0x000f62000c1e1900 */
[----:B---3--:R-:W-:-:S03]  /*0870*/  @!P1 IMAD.WIDE R12, R5, 0x4, R12 ;  /* 0x00000004050c9825 */ /* 0x008fc600078e020c */
[----:B------:R-:W2:Y:S04]  /*0880*/  @P0 LDG.E R5, desc[UR6][R8.64+0x4] ;  /* 0x0000040608050981 */ /* 0x000ea8000c1e1900 */
[----:B------:R-:W3:Y:S01]  /*0890*/  @!P1 LDG.E R12, desc[UR6][R12.64] ;  /* 0x000000060c0c9981 */ /* 0x000ee2000c1e1900 */
[----:B----4-:R-:W-:-:S06]  /*08a0*/  @!P1 IMAD.WIDE.U32 R10, R7, 0x4, R10 ;  /* 0x00000004070a9825 */ /* 0x010fcc00078e000a */
[----:B------:R-:W3:Y:S01]  /*08b0*/  @!P1 LDG.E R10, desc[UR6][R10.64] ;  /* 0x000000060a0a9981 */ /* 0x000ee2000c1e1900 */
[----:B-----5:R-:W-:-:S04]  /*08c0*/  @P0 FFMA R0, R0, R14, R29 ;  /* 0x0000000e00000223 */ /* 0x020fc8000000001d */
[----:B--2---:R-:W-:-:S04]  /*08d0*/  @P0 FFMA R29, R5, R16, R0 ;  /* 0x00000010051d0223 */ /* 0x004fc80000000000 */
[----:B---3--:R-:W-:-:S07]  /*08e0*/  @!P1 FFMA R29, R12, R10, R29 ;  /* 0x0000000a0c1d9223 */ /* 0x008fce000000001d */
.L_x_2:
[----:B------:R-:W1:Y:S01]  /*08f0*/  LDC.64 R6, c[0x0][0x390] ;  /* 0x0000e400ff067b82 */ /* 0x000e620000000a00 */
[----:B------:R-:W-:-:S05]  /*0900*/  IADD3 R3, PT, PT, R3, R4, RZ ;  /* 0x0000000403037210 */ /* 0x000fca0007ffe0ff */
[----:B-1----:R-:W-:-:S05]  /*0910*/  IMAD.WIDE R2, R3, 0x4, R6 ;  /* 0x0000000403027825 */ /* 0x002fca00078e0206 */
[----:B0-----:R-:W-:Y:S01]  /*0920*/  STG.E desc[UR6][R2.64], R29 ;  /* 0x0000001d02007986 */ /* 0x001fe2000c101906 */
[----:B------:R-:W-:Y:S05]  /*0930*/  EXIT ;  /* 0x000000000000794d */ /* 0x000fea0003800000 */
.L_x_4:
[----:B------:R-:W-:-:S00]  /*0940*/  BRA `(.L_x_4) ;  /* 0xfffffffc00fc7947 */ /* 0x000fc0000383ffff */
[----:B------:R-:W-:-:S00]  /*0950*/  NOP ;  /* 0x0000000000007918 */ /* 0x000fc00000000000 */
        /* <DEDUP_REMOVED lines=10> */
.L_x_5:


//--------------------- .nv.shared.reserved.0     --------------------------
	.section	.nv.shared.reserved.0,"aw",@nobits
	.weak		__nv_reservedSMEM_offset_0_alias
	.size		__nv_reservedSMEM_offset_0_alias, 0, 64
	.other		__nv_reservedSMEM_offset_0_alias,@"STO_CUDA_RESERVED_SHARED STV_DEFAULT"
__nv_reservedSMEM_offset_0_alias:
	.zero		0
	.zero		64


//--------------------- .nv.constant0._Z10initializePfS_S_i --------------------------
	.section	.nv.constant0._Z10initializePfS_S_i,"a",@progbits
	.sectionflags	@""
	.align	4
.nv.constant0._Z10initializePfS_S_i:
	.zero		924


//--------------------- SYMBOLS --------------------------

	.type		.nv.reservedSmem.offset0,@object
	.size		.nv.reservedSmem.offset0,0x4
